//
// Generated by NVIDIA NVVM Compiler
//
// Compiler Build ID: CL-36424714
// Cuda compilation tools, release 13.0, V13.0.88
// Based on NVVM 20.0.0
//

.version 9.0
.target sm_100
.address_size 64

	// .globl	_Z19basicMultiplyKernelPiS_S_i

.visible .entry _Z19basicMultiplyKernelPiS_S_i(
	.param .u64 .ptr .align 1 _Z19basicMultiplyKernelPiS_S_i_param_0,
	.param .u64 .ptr .align 1 _Z19basicMultiplyKernelPiS_S_i_param_1,
	.param .u64 .ptr .align 1 _Z19basicMultiplyKernelPiS_S_i_param_2,
	.param .u32 _Z19basicMultiplyKernelPiS_S_i_param_3
)
{
	.reg .pred 	%p<12>;
	.reg .b32 	%r<155>;
	.reg .b64 	%rd<35>;

	ld.param.u64 	%rd11, [_Z19basicMultiplyKernelPiS_S_i_param_0];
	ld.param.u64 	%rd12, [_Z19basicMultiplyKernelPiS_S_i_param_1];
	ld.param.u32 	%r24, [_Z19basicMultiplyKernelPiS_S_i_param_3];
	cvta.to.global.u64 	%rd1, %rd12;
	mov.u32 	%r25, %ctaid.x;
	mov.u32 	%r26, %ntid.x;
	mul.lo.s32 	%r1, %r25, %r26;
	mov.u32 	%r2, %tid.x;
	add.s32 	%r3, %r1, %r2;
	setp.ge.s32 	%p1, %r3, %r24;
	setp.lt.s32 	%p2, %r24, 1;
	or.pred  	%p3, %p1, %p2;
	@%p3 bra 	$L__BB0_13;
	cvta.to.global.u64 	%rd14, %rd11;
	mul.wide.s32 	%rd15, %r3, 4;
	add.s64 	%rd2, %rd14, %rd15;
	setp.lt.u32 	%p4, %r24, 16;
	mov.b32 	%r151, 0;
	@%p4 bra 	$L__BB0_4;
	and.b32  	%r151, %r24, 2147483632;
	neg.s32 	%r149, %r151;
	add.s64 	%rd33, %rd1, 32;
	mov.u32 	%r148, %r3;
$L__BB0_3:
	.pragma "nounroll";
	ld.param.u64 	%rd31, [_Z19basicMultiplyKernelPiS_S_i_param_2];
	mul.wide.s32 	%rd16, %r148, 4;
	cvta.to.global.u64 	%rd17, %rd31;
	add.s64 	%rd18, %rd17, %rd16;
	ld.global.u32 	%r29, [%rd2];
	ld.global.u32 	%r30, [%rd33+-32];
	mul.lo.s32 	%r31, %r30, %r29;
	atom.global.add.u32 	%r32, [%rd18], %r31;
	ld.global.u32 	%r33, [%rd2];
	ld.global.u32 	%r34, [%rd33+-28];
	mul.lo.s32 	%r35, %r34, %r33;
	atom.global.add.u32 	%r36, [%rd18+4], %r35;
	ld.global.u32 	%r37, [%rd2];
	ld.global.u32 	%r38, [%rd33+-24];
	mul.lo.s32 	%r39, %r38, %r37;
	atom.global.add.u32 	%r40, [%rd18+8], %r39;
	ld.global.u32 	%r41, [%rd2];
	ld.global.u32 	%r42, [%rd33+-20];
	mul.lo.s32 	%r43, %r42, %r41;
	atom.global.add.u32 	%r44, [%rd18+12], %r43;
	ld.global.u32 	%r45, [%rd2];
	ld.global.u32 	%r46, [%rd33+-16];
	mul.lo.s32 	%r47, %r46, %r45;
	atom.global.add.u32 	%r48, [%rd18+16], %r47;
	ld.global.u32 	%r49, [%rd2];
	ld.global.u32 	%r50, [%rd33+-12];
	mul.lo.s32 	%r51, %r50, %r49;
	atom.global.add.u32 	%r52, [%rd18+20], %r51;
	ld.global.u32 	%r53, [%rd2];
	ld.global.u32 	%r54, [%rd33+-8];
	mul.lo.s32 	%r55, %r54, %r53;
	atom.global.add.u32 	%r56, [%rd18+24], %r55;
	ld.global.u32 	%r57, [%rd2];
	ld.global.u32 	%r58, [%rd33+-4];
	mul.lo.s32 	%r59, %r58, %r57;
	atom.global.add.u32 	%r60, [%rd18+28], %r59;
	ld.global.u32 	%r61, [%rd2];
	ld.global.u32 	%r62, [%rd33];
	mul.lo.s32 	%r63, %r62, %r61;
	atom.global.add.u32 	%r64, [%rd18+32], %r63;
	ld.global.u32 	%r65, [%rd2];
	ld.global.u32 	%r66, [%rd33+4];
	mul.lo.s32 	%r67, %r66, %r65;
	atom.global.add.u32 	%r68, [%rd18+36], %r67;
	ld.global.u32 	%r69, [%rd2];
	ld.global.u32 	%r70, [%rd33+8];
	mul.lo.s32 	%r71, %r70, %r69;
	atom.global.add.u32 	%r72, [%rd18+40], %r71;
	ld.global.u32 	%r73, [%rd2];
	ld.global.u32 	%r74, [%rd33+12];
	mul.lo.s32 	%r75, %r74, %r73;
	atom.global.add.u32 	%r76, [%rd18+44], %r75;
	ld.global.u32 	%r77, [%rd2];
	ld.global.u32 	%r78, [%rd33+16];
	mul.lo.s32 	%r79, %r78, %r77;
	atom.global.add.u32 	%r80, [%rd18+48], %r79;
	ld.global.u32 	%r81, [%rd2];
	ld.global.u32 	%r82, [%rd33+20];
	mul.lo.s32 	%r83, %r82, %r81;
	atom.global.add.u32 	%r84, [%rd18+52], %r83;
	ld.global.u32 	%r85, [%rd2];
	ld.global.u32 	%r86, [%rd33+24];
	mul.lo.s32 	%r87, %r86, %r85;
	atom.global.add.u32 	%r88, [%rd18+56], %r87;
	ld.global.u32 	%r89, [%rd2];
	ld.global.u32 	%r90, [%rd33+28];
	mul.lo.s32 	%r91, %r90, %r89;
	atom.global.add.u32 	%r92, [%rd18+60], %r91;
	add.s32 	%r149, %r149, 16;
	add.s32 	%r148, %r148, 16;
	add.s64 	%rd33, %rd33, 64;
	setp.ne.s32 	%p5, %r149, 0;
	@%p5 bra 	$L__BB0_3;
$L__BB0_4:
	and.b32  	%r11, %r24, 15;
	setp.eq.s32 	%p6, %r11, 0;
	@%p6 bra 	$L__BB0_13;
	ld.param.u64 	%rd32, [_Z19basicMultiplyKernelPiS_S_i_param_2];
	ld.param.u64 	%rd30, [_Z19basicMultiplyKernelPiS_S_i_param_1];
	cvta.to.global.u64 	%rd6, %rd32;
	cvta.to.global.u64 	%rd7, %rd30;
	and.b32  	%r12, %r24, 7;
	setp.lt.u32 	%p7, %r11, 8;
	@%p7 bra 	$L__BB0_7;
	add.s32 	%r93, %r151, %r3;
	mul.wide.s32 	%rd19, %r93, 4;
	add.s64 	%rd20, %rd6, %rd19;
	ld.global.u32 	%r94, [%rd2];
	mul.wide.u32 	%rd21, %r151, 4;
	add.s64 	%rd22, %rd7, %rd21;
	ld.global.u32 	%r95, [%rd22];
	mul.lo.s32 	%r96, %r95, %r94;
	atom.global.add.u32 	%r97, [%rd20], %r96;
	ld.global.u32 	%r98, [%rd2];
	ld.global.u32 	%r99, [%rd22+4];
	mul.lo.s32 	%r100, %r99, %r98;
	atom.global.add.u32 	%r101, [%rd20+4], %r100;
	ld.global.u32 	%r102, [%rd2];
	ld.global.u32 	%r103, [%rd22+8];
	mul.lo.s32 	%r104, %r103, %r102;
	atom.global.add.u32 	%r105, [%rd20+8], %r104;
	ld.global.u32 	%r106, [%rd2];
	ld.global.u32 	%r107, [%rd22+12];
	mul.lo.s32 	%r108, %r107, %r106;
	atom.global.add.u32 	%r109, [%rd20+12], %r108;
	ld.global.u32 	%r110, [%rd2];
	ld.global.u32 	%r111, [%rd22+16];
	mul.lo.s32 	%r112, %r111, %r110;
	atom.global.add.u32 	%r113, [%rd20+16], %r112;
	ld.global.u32 	%r114, [%rd2];
	ld.global.u32 	%r115, [%rd22+20];
	mul.lo.s32 	%r116, %r115, %r114;
	atom.global.add.u32 	%r117, [%rd20+20], %r116;
	ld.global.u32 	%r118, [%rd2];
	ld.global.u32 	%r119, [%rd22+24];
	mul.lo.s32 	%r120, %r119, %r118;
	atom.global.add.u32 	%r121, [%rd20+24], %r120;
	ld.global.u32 	%r122, [%rd2];
	ld.global.u32 	%r123, [%rd22+28];
	mul.lo.s32 	%r124, %r123, %r122;
	atom.global.add.u32 	%r125, [%rd20+28], %r124;
	add.s32 	%r151, %r151, 8;
$L__BB0_7:
	setp.eq.s32 	%p8, %r12, 0;
	@%p8 bra 	$L__BB0_13;
	and.b32  	%r15, %r24, 3;
	setp.lt.u32 	%p9, %r12, 4;
	@%p9 bra 	$L__BB0_10;
	add.s32 	%r126, %r151, %r3;
	mul.wide.s32 	%rd23, %r126, 4;
	add.s64 	%rd24, %rd6, %rd23;
	ld.global.u32 	%r127, [%rd2];
	mul.wide.u32 	%rd25, %r151, 4;
	add.s64 	%rd26, %rd7, %rd25;
	ld.global.u32 	%r128, [%rd26];
	mul.lo.s32 	%r129, %r128, %r127;
	atom.global.add.u32 	%r130, [%rd24], %r129;
	ld.global.u32 	%r131, [%rd2];
	ld.global.u32 	%r132, [%rd26+4];
	mul.lo.s32 	%r133, %r132, %r131;
	atom.global.add.u32 	%r134, [%rd24+4], %r133;
	ld.global.u32 	%r135, [%rd2];
	ld.global.u32 	%r136, [%rd26+8];
	mul.lo.s32 	%r137, %r136, %r135;
	atom.global.add.u32 	%r138, [%rd24+8], %r137;
	ld.global.u32 	%r139, [%rd2];
	ld.global.u32 	%r140, [%rd26+12];
	mul.lo.s32 	%r141, %r140, %r139;
	atom.global.add.u32 	%r142, [%rd24+12], %r141;
	add.s32 	%r151, %r151, 4;
$L__BB0_10:
	setp.eq.s32 	%p10, %r15, 0;
	@%p10 bra 	$L__BB0_13;
	mul.wide.u32 	%rd27, %r151, 4;
	add.s64 	%rd34, %rd7, %rd27;
	add.s32 	%r143, %r2, %r151;
	add.s32 	%r154, %r143, %r1;
	neg.s32 	%r153, %r15;
$L__BB0_12:
	.pragma "nounroll";
	mul.wide.s32 	%rd28, %r154, 4;
	add.s64 	%rd29, %rd6, %rd28;
	ld.global.u32 	%r144, [%rd2];
	ld.global.u32 	%r145, [%rd34];
	mul.lo.s32 	%r146, %r145, %r144;
	atom.global.add.u32 	%r147, [%rd29], %r146;
	add.s64 	%rd34, %rd34, 4;
	add.s32 	%r154, %r154, 1;
	add.s32 	%r153, %r153, 1;
	setp.ne.s32 	%p11, %r153, 0;
	@%p11 bra 	$L__BB0_12;
$L__BB0_13:
	ret;

}


// ===== COMPILED SASS (sm_100) =====

	.target	sm_100

	.elftype	@"ET_EXEC"


//--------------------- .note.nv.tkinfo           --------------------------
	.section	.note.nv.tkinfo,"",@"SHT_NOTE"
	.sectionflags	@"SHF_NOTE_NV_TKINFO"
	.tkinfo
        /*0018*/ 	.word	0x00000002
        /*0030*/ 	.string	""
        /*0030*/ 	.string	"ptxas"
        /*0030*/ 	.string	"Cuda compilation tools, release 13.0, V13.0.88"
        /*0030*/ 	.string	"Build cuda_13.0.r13.0/compiler.36424714_0"
        /*0030*/ 	.string	"-arch sm_100 -m 64 "



//--------------------- .note.nv.cuinfo           --------------------------
	.section	.note.nv.cuinfo,"",@"SHT_NOTE"
	.sectionflags	@"SHF_NOTE_NV_CUINFO"
        /*0018*/ 	.short	0x0002
        /*001a*/ 	.short	0x0064
        /*001c*/ 	.short	0x0082
	.zero		2


//--------------------- .nv.info                  --------------------------
	.section	.nv.info,"",@"SHT_CUDA_INFO"
	.align	4


	//----- nvinfo : EIATTR_REGCOUNT
	.align		4
        /*0000*/ 	.byte	0x04, 0x2f
        /*0002*/ 	.short	(.L_1 - .L_0)
	.align		4
.L_0:
        /*0004*/ 	.word	index@(_Z19basicMultiplyKernelPiS_S_i)
        /*0008*/ 	.word	0x00000016


	//----- nvinfo : EIATTR_FRAME_SIZE
	.align		4
.L_1:
        /*000c*/ 	.byte	0x04, 0x11
        /*000e*/ 	.short	(.L_3 - .L_2)
	.align		4
.L_2:
        /*0010*/ 	.word	index@(_Z19basicMultiplyKernelPiS_S_i)
        /*0014*/ 	.word	0x00000000


	//----- nvinfo : EIATTR_MIN_STACK_SIZE
	.align		4
.L_3:
        /*0018*/ 	.byte	0x04, 0x12
        /*001a*/ 	.short	(.L_5 - .L_4)
	.align		4
.L_4:
        /*001c*/ 	.word	index@(_Z19basicMultiplyKernelPiS_S_i)
        /*0020*/ 	.word	0x00000000
.L_5:


//--------------------- .nv.compat                --------------------------
	.section	.nv.compat,"",@"SHT_CUDA_COMPAT_INFO"
	.align	4
        /*0000*/ 	.byte	0x02, 0x09, 0x00, 0x00, 0x02, 0x02, 0x01, 0x00, 0x02, 0x05, 0x05, 0x00, 0x03, 0x07, 0x01, 0x01
        /*0010*/ 	.byte	0x02, 0x03, 0x00, 0x00, 0x02, 0x06, 0x01, 0x00, 0x04, 0x0b, 0x08, 0x00, 0x09, 0x00, 0x00, 0x00
        /*0020*/ 	.byte	0x00, 0x00, 0x00, 0x00


//--------------------- .nv.info._Z19basicMultiplyKernelPiS_S_i --------------------------
	.section	.nv.info._Z19basicMultiplyKernelPiS_S_i,"",@"SHT_CUDA_INFO"
	.sectionflags	@""
	.align	4


	//----- nvinfo : EIATTR_CUDA_API_VERSION
	.align		4
        /*0000*/ 	.byte	0x04, 0x37
        /*0002*/ 	.short	(.L_7 - .L_6)
.L_6:
        /*0004*/ 	.word	0x00000082


	//----- nvinfo : EIATTR_KPARAM_INFO
	.align		4
.L_7:
        /*0008*/ 	.byte	0x04, 0x17
        /*000a*/ 	.short	(.L_9 - .L_8)
.L_8:
        /*000c*/ 	.word	0x00000000
        /*0010*/ 	.short	0x0003
        /*0012*/ 	.short	0x0018
        /*0014*/ 	.byte	0x00, 0xf0, 0x11, 0x00


	//----- nvinfo : EIATTR_KPARAM_INFO
	.align		4
.L_9:
        /*0018*/ 	.byte	0x04, 0x17
        /*001a*/ 	.short	(.L_11 - .L_10)
.L_10:
        /*001c*/ 	.word	0x00000000
        /*0020*/ 	.short	0x0002
        /*0022*/ 	.short	0x0010
        /*0024*/ 	.byte	0x00, 0xf5, 0x21, 0x00


	//----- nvinfo : EIATTR_KPARAM_INFO
	.align		4
.L_11:
        /*0028*/ 	.byte	0x04, 0x17
        /*002a*/ 	.short	(.L_13 - .L_12)
.L_12:
        /*002c*/ 	.word	0x00000000
        /*0030*/ 	.short	0x0001
        /*0032*/ 	.short	0x0008
        /*0034*/ 	.byte	0x00, 0xf5, 0x21, 0x00


	//----- nvinfo : EIATTR_KPARAM_INFO
	.align		4
.L_13:
        /*0038*/ 	.byte	0x04, 0x17
        /*003a*/ 	.short	(.L_15 - .L_14)
.L_14:
        /*003c*/ 	.word	0x00000000
        /*0040*/ 	.short	0x0000
        /*0042*/ 	.short	0x0000
        /*0044*/ 	.byte	0x00, 0xf5, 0x21, 0x00


	//----- nvinfo : EIATTR_SPARSE_MMA_MASK
	.align		4
.L_15:
        /*0048*/ 	.byte	0x03, 0x50
        /*004a*/ 	.short	0x0000


	//----- nvinfo : EIATTR_MAXREG_COUNT
	.align		4
        /*004c*/ 	.byte	0x03, 0x1b
        /*004e*/ 	.short	0x00ff


	//----- nvinfo : EIATTR_MERCURY_ISA_VERSION
	.align		4
        /*0050*/ 	.byte	0x03, 0x5f
        /*0052*/ 	.short	0x0101


	//----- nvinfo : EIATTR_VRC_CTA_INIT_COUNT
	.align		4
        /*0054*/ 	.byte	0x02, 0x4a
	.zero		1
	.zero		1


	//----- nvinfo : EIATTR_EXIT_INSTR_OFFSETS
	.align		4
        /*0058*/ 	.byte	0x04, 0x1c
        /*005a*/ 	.short	(.L_17 - .L_16)


	//   ....[0]....
.L_16:
        /*005c*/ 	.word	0x00000090


	//   ....[1]....
        /*0060*/ 	.word	0x00000630


	//   ....[2]....
        /*0064*/ 	.word	0x000008e0


	//   ....[3]....
        /*0068*/ 	.word	0x00000a90


	//   ....[4]....
        /*006c*/ 	.word	0x00000bd0


	//----- nvinfo : EIATTR_CBANK_PARAM_SIZE
	.align		4
.L_17:
        /*0070*/ 	.byte	0x03, 0x19
        /*0072*/ 	.short	0x001c


	//----- nvinfo : EIATTR_PARAM_CBANK
	.align		4
        /*0074*/ 	.byte	0x04, 0x0a
        /*0076*/ 	.short	(.L_19 - .L_18)
	.align		4
.L_18:
        /*0078*/ 	.word	index@(.nv.constant0._Z19basicMultiplyKernelPiS_S_i)
        /*007c*/ 	.short	0x0380
        /*007e*/ 	.short	0x001c


	//----- nvinfo : EIATTR_SW_WAR
	.align		4
.L_19:
        /*0080*/ 	.byte	0x04, 0x36
        /*0082*/ 	.short	(.L_21 - .L_20)
.L_20:
        /*0084*/ 	.word	0x00000008
.L_21:


//--------------------- .nv.callgraph             --------------------------
	.section	.nv.callgraph,"",@"SHT_CUDA_CALLGRAPH"
	.align	4
	.sectionentsize	8
	.align		4
        /*0000*/ 	.word	0x00000000
	.align		4
        /*0004*/ 	.word	0xffffffff
	.align		4
        /*0008*/ 	.word	0x00000000
	.align		4
        /*000c*/ 	.word	0xfffffffe
	.align		4
        /*0010*/ 	.word	0x00000000
	.align		4
        /*0014*/ 	.word	0xfffffffd
	.align		4
        /*0018*/ 	.word	0x00000000
	.align		4
        /*001c*/ 	.word	0xfffffffc


//--------------------- .text._Z19basicMultiplyKernelPiS_S_i --------------------------
	.section	.text._Z19basicMultiplyKernelPiS_S_i,"ax",@progbits
	.align	128
        .global         _Z19basicMultiplyKernelPiS_S_i
        .type           _Z19basicMultiplyKernelPiS_S_i,@function
        .size           _Z19basicMultiplyKernelPiS_S_i,(.L_x_6 - _Z19basicMultiplyKernelPiS_S_i)
        .other          _Z19basicMultiplyKernelPiS_S_i,@"STO_CUDA_ENTRY STV_DEFAULT"
_Z19basicMultiplyKernelPiS_S_i:
.text._Z19basicMultiplyKernelPiS_S_i:
[----:B------:R-:W-:Y:S01]  /*0000*/  LDC R1, c[0x0][0x37c] ;  /* 0x0000df00ff017b82 */ /* 0x000fe20000000800 */
[----:B------:R-:W0:Y:S07]  /*0010*/  S2R R0, SR_TID.X ;  /* 0x0000000000007919 */ /* 0x000e2e0000002100 */
[----:B------:R-:W1:Y:S01]  /*0020*/  S2UR UR4, SR_CTAID.X ;  /* 0x00000000000479c3 */ /* 0x000e620000002500 */
[----:B------:R-:W1:Y:S07]  /*0030*/  LDCU UR5, c[0x0][0x360] ;  /* 0x00006c00ff0577ac */ /* 0x000e6e0008000800 */
[----:B------:R-:W2:Y:S01]  /*0040*/  LDC R9, c[0x0][0x398] ;  /* 0x0000e600ff097b82 */ /* 0x000ea20000000800 */
[----:B-1----:R-:W-:-:S06]  /*0050*/  UIMAD UR4, UR4, UR5, URZ ;  /* 0x00000005040472a4 */ /* 0x002fcc000f8e02ff */
[----:B0-----:R-:W-:Y:S02]  /*0060*/  IADD3 R4, PT, PT, R0, UR4, RZ ;  /* 0x0000000400047c10 */ /* 0x001fe4000fffe0ff */
[----:B--2---:R-:W-:-:S04]  /*0070*/  ISETP.GE.AND P0, PT, R9, 0x1, PT ;  /* 0x000000010900780c */ /* 0x004fc80003f06270 */
[----:B------:R-:W-:-:S13]  /*0080*/  ISETP.GE.OR P0, PT, R4, R9, !P0 ;  /* 0x000000090400720c */ /* 0x000fda0004706670 */
[----:B------:R-:W-:Y:S05]  /*0090*/  @P0 EXIT ;  /* 0x000000000000094d */ /* 0x000fea0003800000 */
[----:B------:R-:W0:Y:S01]  /*00a0*/  LDC.64 R2, c[0x0][0x380] ;  /* 0x0000e000ff027b82 */ /* 0x000e220000000a00 */
[C---:B------:R-:W-:Y:S01]  /*00b0*/  ISETP.GE.U32.AND P1, PT, R9.reuse, 0x10, PT ;  /* 0x000000100900780c */ /* 0x040fe20003f26070 */
[----:B------:R-:W1:Y:S01]  /*00c0*/  LDCU.64 UR8, c[0x0][0x358] ;  /* 0x00006b00ff0877ac */ /* 0x000e620008000a00 */
[----:B------:R-:W-:Y:S01]  /*00d0*/  HFMA2 R5, -RZ, RZ, 0, 0 ;  /* 0x00000000ff057431 */ /* 0x000fe200000001ff */
[----:B------:R-:W-:Y:S01]  /*00e0*/  LOP3.LUT P0, R16, R9, 0xf, RZ, 0xc0, !PT ;  /* 0x0000000f09107812 */ /* 0x000fe2000780c0ff */
[----:B0-----:R-:W-:-:S09]  /*00f0*/  IMAD.WIDE R2, R4, 0x4, R2 ;  /* 0x0000000404027825 */ /* 0x001fd200078e0202 */
[----:B-1----:R-:W-:Y:S05]  /*0100*/  @!P1 BRA `(.L_x_0) ;  /* 0x0000000400489947 */ /* 0x002fea0003800000 */
[----:B------:R-:W0:Y:S01]  /*0110*/  LDCU.64 UR6, c[0x0][0x388] ;  /* 0x00007100ff0677ac */ /* 0x000e220008000a00 */
[----:B------:R-:W-:Y:S02]  /*0120*/  LOP3.LUT R5, R9, 0x7ffffff0, RZ, 0xc0, !PT ;  /* 0x7ffffff009057812 */ /* 0x000fe400078ec0ff */
[----:B------:R-:W-:Y:S02]  /*0130*/  MOV R8, R4 ;  /* 0x0000000400087202 */ /* 0x000fe40000000f00 */
[----:B------:R-:W-:Y:S01]  /*0140*/  IADD3 R12, PT, PT, -R5, RZ, RZ ;  /* 0x000000ff050c7210 */ /* 0x000fe20007ffe1ff */
[----:B0-----:R-:W-:-:S04]  /*0150*/  UIADD3 UR5, UP0, UPT, UR6, 0x20, URZ ;  /* 0x0000002006057890 */ /* 0x001fc8000ff1e0ff */
[----:B------:R-:W-:Y:S02]  /*0160*/  UIADD3.X UR6, UPT, UPT, URZ, UR7, URZ, UP0, !UPT ;  /* 0x00000007ff067290 */ /* 0x000fe400087fe4ff */
[----:B------:R-:W-:-:S04]  /*0170*/  MOV R13, UR5 ;  /* 0x00000005000d7c02 */ /* 0x000fc80008000f00 */
[----:B------:R-:W-:-:S07]  /*0180*/  MOV R14, UR6 ;  /* 0x00000006000e7c02 */ /* 0x000fce0008000f00 */
.L_x_1:
[----:B------:R-:W-:Y:S01]  /*0190*/  MOV R6, R13 ;  /* 0x0000000d00067202 */ /* 0x000fe20000000f00 */
[----:B-1----:R-:W0:Y:S01]  /*01a0*/  LDC.64 R10, c[0x0][0x390] ;  /* 0x0000e400ff0a7b82 */ /* 0x002e220000000a00 */
[----:B------:R-:W-:Y:S01]  /*01b0*/  MOV R7, R14 ;  /* 0x0000000e00077202 */ /* 0x000fe20000000f00 */
[----:B------:R-:W2:Y:S04]  /*01c0*/  LDG.E R13, desc[UR8][R2.64] ;  /* 0x00000008020d7981 */ /* 0x000ea8000c1e1900 */
[----:B------:R-:W2:Y:S01]  /*01d0*/  LDG.E R14, desc[UR8][R6.64+-0x20] ;  /* 0xffffe008060e7981 */ /* 0x000ea2000c1e1900 */
[----:B0-----:R-:W-:-:S04]  /*01e0*/  IMAD.WIDE R10, R8, 0x4, R10 ;  /* 0x00000004080a7825 */ /* 0x001fc800078e020a */
[----:B--2---:R-:W-:-:S05]  /*01f0*/  IMAD R13, R13, R14, RZ ;  /* 0x0000000e0d0d7224 */ /* 0x004fca00078e02ff */
[----:B------:R0:W-:Y:S04]  /*0200*/  REDG.E.ADD.STRONG.GPU desc[UR8][R10.64], R13 ;  /* 0x0000000d0a00798e */ /* 0x0001e8000c12e108 */
[----:B------:R-:W2:Y:S04]  /*0210*/  LDG.E R14, desc[UR8][R2.64] ;  /* 0x00000008020e7981 */ /* 0x000ea8000c1e1900 */
[----:B------:R-:W2:Y:S02]  /*0220*/  LDG.E R15, desc[UR8][R6.64+-0x1c] ;  /* 0xffffe408060f7981 */ /* 0x000ea4000c1e1900 */
[----:B--2---:R-:W-:-:S05]  /*0230*/  IMAD R15, R14, R15, RZ ;  /* 0x0000000f0e0f7224 */ /* 0x004fca00078e02ff */
[----:B------:R1:W-:Y:S04]  /*0240*/  REDG.E.ADD.STRONG.GPU desc[UR8][R10.64+0x4], R15 ;  /* 0x0000040f0a00798e */ /* 0x0003e8000c12e108 */
[----:B------:R-:W2:Y:S04]  /*0250*/  LDG.E R14, desc[UR8][R2.64] ;  /* 0x00000008020e7981 */ /* 0x000ea8000c1e1900 */
[----:B------:R-:W2:Y:S02]  /*0260*/  LDG.E R17, desc[UR8][R6.64+-0x18] ;  /* 0xffffe80806117981 */ /* 0x000ea4000c1e1900 */
[----:B--2---:R-:W-:-:S05]  /*0270*/  IMAD R17, R14, R17, RZ ;  /* 0x000000110e117224 */ /* 0x004fca00078e02ff */
[----:B------:R2:W-:Y:S04]  /*0280*/  REDG.E.ADD.STRONG.GPU desc[UR8][R10.64+0x8], R17 ;  /* 0x000008110a00798e */ /* 0x0005e8000c12e108 */
[----:B------:R-:W3:Y:S04]  /*0290*/  LDG.E R14, desc[UR8][R2.64] ;  /* 0x00000008020e7981 */ /* 0x000ee8000c1e1900 */
[----:B------:R-:W3:Y:S02]  /*02a0*/  LDG.E R19, desc[UR8][R6.64+-0x14] ;  /* 0xffffec0806137981 */ /* 0x000ee4000c1e1900 */
[----:B---3--:R-:W-:-:S05]  /*02b0*/  IMAD R19, R14, R19, RZ ;  /* 0x000000130e137224 */ /* 0x008fca00078e02ff */
[----:B------:R3:W-:Y:S04]  /*02c0*/  REDG.E.ADD.STRONG.GPU desc[UR8][R10.64+0xc], R19 ;  /* 0x00000c130a00798e */ /* 0x0007e8000c12e108 */
[----:B0-----:R-:W4:Y:S04]  /*02d0*/  LDG.E R13, desc[UR8][R2.64] ;  /* 0x00000008020d7981 */ /* 0x001f28000c1e1900 */
[----:B------:R-:W4:Y:S02]  /*02e0*/  LDG.E R14, desc[UR8][R6.64+-0x10] ;  /* 0xfffff008060e7981 */ /* 0x000f24000c1e1900 */
[----:B----4-:R-:W-:-:S05]  /*02f0*/  IMAD R13, R13, R14, RZ ;  /* 0x0000000e0d0d7224 */ /* 0x010fca00078e02ff */
[----:B------:R0:W-:Y:S04]  /*0300*/  REDG.E.ADD.STRONG.GPU desc[UR8][R10.64+0x10], R13 ;  /* 0x0000100d0a00798e */ /* 0x0001e8000c12e108 */
[----:B------:R-:W4:Y:S04]  /*0310*/  LDG.E R14, desc[UR8][R2.64] ;  /* 0x00000008020e7981 */ /* 0x000f28000c1e1900 */
[----:B-1----:R-:W4:Y:S02]  /*0320*/  LDG.E R15, desc[UR8][R6.64+-0xc] ;  /* 0xfffff408060f7981 */ /* 0x002f24000c1e1900 */
[----:B----4-:R-:W-:-:S05]  /*0330*/  IMAD R15, R14, R15, RZ ;  /* 0x0000000f0e0f7224 */ /* 0x010fca00078e02ff */
[----:B------:R1:W-:Y:S04]  /*0340*/  REDG.E.ADD.STRONG.GPU desc[UR8][R10.64+0x14], R15 ;  /* 0x0000140f0a00798e */ /* 0x0003e8000c12e108 */
[----:B------:R-:W4:Y:S04]  /*0350*/  LDG.E R14, desc[UR8][R2.64] ;  /* 0x00000008020e7981 */ /* 0x000f28000c1e1900 */
[----:B--2---:R-:W4:Y:S02]  /*0360*/  LDG.E R17, desc[UR8][R6.64+-0x8] ;  /* 0xfffff80806117981 */ /* 0x004f24000c1e1900 */
[----:B----4-:R-:W-:-:S05]  /*0370*/  IMAD R17, R14, R17, RZ ;  /* 0x000000110e117224 */ /* 0x010fca00078e02ff */
[----:B------:R2:W-:Y:S04]  /*0380*/  REDG.E.ADD.STRONG.GPU desc[UR8][R10.64+0x18], R17 ;  /* 0x000018110a00798e */ /* 0x0005e8000c12e108 */
[----:B------:R-:W4:Y:S04]  /*0390*/  LDG.E R14, desc[UR8][R2.64] ;  /* 0x00000008020e7981 */ /* 0x000f28000c1e1900 */
[----:B---3--:R-:W4:Y:S02]  /*03a0*/  LDG.E R19, desc[UR8][R6.64+-0x4] ;  /* 0xfffffc0806137981 */ /* 0x008f24000c1e1900 */
[----:B----4-:R-:W-:-:S05]  /*03b0*/  IMAD R19, R14, R19, RZ ;  /* 0x000000130e137224 */ /* 0x010fca00078e02ff */
        /* <DEDUP_REMOVED lines=26> */
[----:B--2---:R-:W4:Y:S01]  /*0560*/  LDG.E R17, desc[UR8][R6.64+0x18] ;  /* 0x0000180806117981 */ /* 0x004f22000c1e1900 */
[----:B------:R-:W-:Y:S01]  /*0570*/  IADD3 R12, PT, PT, R12, 0x10, RZ ;  /* 0x000000100c0c7810 */ /* 0x000fe20007ffe0ff */
[----:B----4-:R-:W-:-:S05]  /*0580*/  IMAD R17, R14, R17, RZ ;  /* 0x000000110e117224 */ /* 0x010fca00078e02ff */
[----:B------:R1:W-:Y:S04]  /*0590*/  REDG.E.ADD.STRONG.GPU desc[UR8][R10.64+0x38], R17 ;  /* 0x000038110a00798e */ /* 0x0003e8000c12e108 */
[----:B------:R-:W2:Y:S04]  /*05a0*/  LDG.E R14, desc[UR8][R2.64] ;  /* 0x00000008020e7981 */ /* 0x000ea8000c1e1900 */
[----:B---3--:R-:W2:Y:S01]  /*05b0*/  LDG.E R19, desc[UR8][R6.64+0x1c] ;  /* 0x00001c0806137981 */ /* 0x008ea2000c1e1900 */
[----:B------:R-:W-:Y:S02]  /*05c0*/  ISETP.NE.AND P1, PT, R12, RZ, PT ;  /* 0x000000ff0c00720c */ /* 0x000fe40003f25270 */
[----:B0-----:R-:W-:-:S02]  /*05d0*/  IADD3 R13, P2, PT, R6, 0x40, RZ ;  /* 0x00000040060d7810 */ /* 0x001fc40007f5e0ff */
[----:B------:R-:W-:Y:S01]  /*05e0*/  IADD3 R8, PT, PT, R8, 0x10, RZ ;  /* 0x0000001008087810 */ /* 0x000fe20007ffe0ff */
[----:B--2---:R-:W-:Y:S01]  /*05f0*/  IMAD R19, R14, R19, RZ ;  /* 0x000000130e137224 */ /* 0x004fe200078e02ff */
[----:B------:R-:W-:-:S04]  /*0600*/  IADD3.X R14, PT, PT, RZ, R7, RZ, P2, !PT ;  /* 0x00000007ff0e7210 */ /* 0x000fc800017fe4ff */
[----:B------:R1:W-:Y:S03]  /*0610*/  REDG.E.ADD.STRONG.GPU desc[UR8][R10.64+0x3c], R19 ;  /* 0x00003c130a00798e */ /* 0x0003e6000c12e108 */
[----:B------:R-:W-:Y:S05]  /*0620*/  @P1 BRA `(.L_x_1) ;  /* 0xfffffff800d81947 */ /* 0x000fea000383ffff */
.L_x_0:
[----:B------:R-:W-:Y:S05]  /*0630*/  @!P0 EXIT ;  /* 0x000000000000894d */ /* 0x000fea0003800000 */
[----:B------:R-:W-:Y:S02]  /*0640*/  ISETP.GE.U32.AND P0, PT, R16, 0x8, PT ;  /* 0x000000081000780c */ /* 0x000fe40003f06070 */
[----:B------:R-:W-:-:S04]  /*0650*/  LOP3.LUT R12, R9, 0x7, RZ, 0xc0, !PT ;  /* 0x00000007090c7812 */ /* 0x000fc800078ec0ff */
[----:B------:R-:W-:-:S07]  /*0660*/  ISETP.NE.AND P1, PT, R12, RZ, PT ;  /* 0x000000ff0c00720c */ /* 0x000fce0003f25270 */
[----:B------:R-:W-:Y:S06]  /*0670*/  @!P0 BRA `(.L_x_2) ;  /* 0x0000000000988947 */ /* 0x000fec0003800000 */
[----:B------:R-:W0:Y:S01]  /*0680*/  LDC.64 R6, c[0x0][0x388] ;  /* 0x0000e200ff067b82 */ /* 0x000e220000000a00 */
[----:B------:R-:W2:Y:S07]  /*0690*/  LDG.E R8, desc[UR8][R2.64] ;  /* 0x0000000802087981 */ /* 0x000eae000c1e1900 */
[----:B-1----:R-:W1:Y:S01]  /*06a0*/  LDC.64 R10, c[0x0][0x390] ;  /* 0x0000e400ff0a7b82 */ /* 0x002e620000000a00 */
[----:B0-----:R-:W-:-:S05]  /*06b0*/  IMAD.WIDE.U32 R6, R5, 0x4, R6 ;  /* 0x0000000405067825 */ /* 0x001fca00078e0006 */
[----:B------:R-:W2:Y:S01]  /*06c0*/  LDG.E R15, desc[UR8][R6.64] ;  /* 0x00000008060f7981 */ /* 0x000ea2000c1e1900 */
[----:B------:R-:W-:-:S05]  /*06d0*/  IADD3 R13, PT, PT, R4, R5, RZ ;  /* 0x00000005040d7210 */ /* 0x000fca0007ffe0ff */
[----:B-1----:R-:W-:-:S04]  /*06e0*/  IMAD.WIDE R10, R13, 0x4, R10 ;  /* 0x000000040d0a7825 */ /* 0x002fc800078e020a */
        /* <DEDUP_REMOVED lines=14> */
[----:B------:R-:W4:Y:S04]  /*07d0*/  LDG.E R8, desc[UR8][R2.64] ;  /* 0x0000000802087981 */ /* 0x000f28000c1e1900 */
[----:B0-----:R-:W4:Y:S02]  /*07e0*/  LDG.E R15, desc[UR8][R6.64+0x10] ;  /* 0x00001008060f7981 */ /* 0x001f24000c1e1900 */
        /* <DEDUP_REMOVED lines=10> */
[----:B---3--:R-:W2:Y:S04]  /*0890*/  LDG.E R19, desc[UR8][R6.64+0x1c] ;  /* 0x00001c0806137981 */ /* 0x008ea8000c1e1900 */
[----:B------:R-:W2:Y:S02]  /*08a0*/  LDG.E R8, desc[UR8][R2.64] ;  /* 0x0000000802087981 */ /* 0x000ea4000c1e1900 */
[----:B--2---:R-:W-:-:S05]  /*08b0*/  IMAD R19, R8, R19, RZ ;  /* 0x0000001308137224 */ /* 0x004fca00078e02ff */
[----:B------:R0:W-:Y:S01]  /*08c0*/  REDG.E.ADD.STRONG.GPU desc[UR8][R10.64+0x1c], R19 ;  /* 0x00001c130a00798e */ /* 0x0001e2000c12e108 */
[----:B------:R-:W-:-:S07]  /*08d0*/  IADD3 R5, PT, PT, R5, 0x8, RZ ;  /* 0x0000000805057810 */ /* 0x000fce0007ffe0ff */
.L_x_2:
[----:B------:R-:W-:Y:S05]  /*08e0*/  @!P1 EXIT ;  /* 0x000000000000994d */ /* 0x000fea0003800000 */
[----:B------:R-:W-:Y:S02]  /*08f0*/  ISETP.GE.U32.AND P0, PT, R12, 0x4, PT ;  /* 0x000000040c00780c */ /* 0x000fe40003f06070 */
[----:B------:R-:W-:-:S04]  /*0900*/  LOP3.LUT R9, R9, 0x3, RZ, 0xc0, !PT ;  /* 0x0000000309097812 */ /* 0x000fc800078ec0ff */
[----:B------:R-:W-:-:S07]  /*0910*/  ISETP.NE.AND P1, PT, R9, RZ, PT ;  /* 0x000000ff0900720c */ /* 0x000fce0003f25270 */
[----:B------:R-:W-:Y:S06]  /*0920*/  @!P0 BRA `(.L_x_3) ;  /* 0x0000000000588947 */ /* 0x000fec0003800000 */
[----:B------:R-:W2:Y:S01]  /*0930*/  LDC.64 R6, c[0x0][0x388] ;  /* 0x0000e200ff067b82 */ /* 0x000ea20000000a00 */
[----:B------:R-:W3:Y:S07]  /*0940*/  LDG.E R8, desc[UR8][R2.64] ;  /* 0x0000000802087981 */ /* 0x000eee000c1e1900 */
[----:B01----:R-:W0:Y:S01]  /*0950*/  LDC.64 R10, c[0x0][0x390] ;  /* 0x0000e400ff0a7b82 */ /* 0x003e220000000a00 */
[----:B--2---:R-:W-:-:S05]  /*0960*/  IMAD.WIDE.U32 R6, R5, 0x4, R6 ;  /* 0x0000000405067825 */ /* 0x004fca00078e0006 */
[----:B------:R-:W3:Y:S01]  /*0970*/  LDG.E R13, desc[UR8][R6.64] ;  /* 0x00000008060d7981 */ /* 0x000ee2000c1e1900 */
[----:B------:R-:W-:-:S05]  /*0980*/  IADD3 R15, PT, PT, R4, R5, RZ ;  /* 0x00000005040f7210 */ /* 0x000fca0007ffe0ff */
[----:B0-----:R-:W-:-:S04]  /*0990*/  IMAD.WIDE R10, R15, 0x4, R10 ;  /* 0x000000040f0a7825 */ /* 0x001fc800078e020a */
[----:B---3--:R-:W-:-:S05]  /*09a0*/  IMAD R13, R8, R13, RZ ;  /* 0x0000000d080d7224 */ /* 0x008fca00078e02ff */
[----:B------:R2:W-:Y:S04]  /*09b0*/  REDG.E.ADD.STRONG.GPU desc[UR8][R10.64], R13 ;  /* 0x0000000d0a00798e */ /* 0x0005e8000c12e108 */
[----:B------:R-:W3:Y:S04]  /*09c0*/  LDG.E R4, desc[UR8][R2.64] ;  /* 0x0000000802047981 */ /* 0x000ee8000c1e1900 */
[----:B------:R-:W3:Y:S02]  /*09d0*/  LDG.E R15, desc[UR8][R6.64+0x4] ;  /* 0x00000408060f7981 */ /* 0x000ee4000c1e1900 */
        /* <DEDUP_REMOVED lines=9> */
[----:B------:R2:W-:Y:S01]  /*0a70*/  REDG.E.ADD.STRONG.GPU desc[UR8][R10.64+0xc], R19 ;  /* 0x00000c130a00798e */ /* 0x0005e2000c12e108 */
[----:B------:R-:W-:-:S07]  /*0a80*/  IADD3 R5, PT, PT, R5, 0x4, RZ ;  /* 0x0000000405057810 */ /* 0x000fce0007ffe0ff */
.L_x_3:
[----:B------:R-:W-:Y:S05]  /*0a90*/  @!P1 EXIT ;  /* 0x000000000000994d */ /* 0x000fea0003800000 */
[----:B012---:R-:W0:Y:S01]  /*0aa0*/  LDC.64 R10, c[0x0][0x388] ;  /* 0x0000e200ff0a7b82 */ /* 0x007e220000000a00 */
[----:B------:R-:W-:Y:S02]  /*0ab0*/  IADD3 R13, PT, PT, R0, UR4, R5 ;  /* 0x00000004000d7c10 */ /* 0x000fe4000fffe005 */
[----:B------:R-:W-:-:S05]  /*0ac0*/  IADD3 R0, PT, PT, -R9, RZ, RZ ;  /* 0x000000ff09007210 */ /* 0x000fca0007ffe1ff */
[----:B------:R-:W1:Y:S01]  /*0ad0*/  LDC.64 R6, c[0x0][0x390] ;  /* 0x0000e400ff067b82 */ /* 0x000e620000000a00 */
[----:B0-----:R-:W-:-:S03]  /*0ae0*/  IMAD.WIDE.U32 R10, R5, 0x4, R10 ;  /* 0x00000004050a7825 */ /* 0x001fc600078e000a */
[----:B------:R-:W-:Y:S02]  /*0af0*/  MOV R8, R10 ;  /* 0x0000000a00087202 */ /* 0x000fe40000000f00 */
[----:B------:R-:W-:-:S07]  /*0b00*/  MOV R15, R11 ;  /* 0x0000000b000f7202 */ /* 0x000fce0000000f00 */
.L_x_4:
[----:B------:R-:W-:Y:S01]  /*0b10*/  MOV R9, R15 ;  /* 0x0000000f00097202 */ /* 0x000fe20000000f00 */
[----:B------:R-:W2:Y:S05]  /*0b20*/  LDG.E R10, desc[UR8][R2.64] ;  /* 0x00000008020a7981 */ /* 0x000eaa000c1e1900 */
[----:B0-----:R0:W2:Y:S01]  /*0b30*/  LDG.E R9, desc[UR8][R8.64] ;  /* 0x0000000808097981 */ /* 0x0010a2000c1e1900 */
[----:B------:R-:W-:Y:S01]  /*0b40*/  IADD3 R0, PT, PT, R0, 0x1, RZ ;  /* 0x0000000100007810 */ /* 0x000fe20007ffe0ff */
[----:B-1----:R-:W-:-:S03]  /*0b50*/  IMAD.WIDE R4, R13, 0x4, R6 ;  /* 0x000000040d047825 */ /* 0x002fc600078e0206 */
[----:B------:R-:W-:Y:S02]  /*0b60*/  ISETP.NE.AND P0, PT, R0, RZ, PT ;  /* 0x000000ff0000720c */ /* 0x000fe40003f05270 */
[----:B0-----:R-:W-:Y:S02]  /*0b70*/  IADD3 R8, P1, PT, R8, 0x4, RZ ;  /* 0x0000000408087810 */ /* 0x001fe40007f3e0ff */
[----:B------:R-:W-:Y:S02]  /*0b80*/  IADD3 R13, PT, PT, R13, 0x1, RZ ;  /* 0x000000010d0d7810 */ /* 0x000fe40007ffe0ff */
[----:B------:R-:W-:Y:S01]  /*0b90*/  IADD3.X R15, PT, PT, RZ, R15, RZ, P1, !PT ;  /* 0x0000000fff0f7210 */ /* 0x000fe20000ffe4ff */
[----:B--2---:R-:W-:-:S05]  /*0ba0*/  IMAD R11, R10, R9, RZ ;  /* 0x000000090a0b7224 */ /* 0x004fca00078e02ff */
[----:B------:R0:W-:Y:S01]  /*0bb0*/  REDG.E.ADD.STRONG.GPU desc[UR8][R4.64], R11 ;  /* 0x0000000b0400798e */ /* 0x0001e2000c12e108 */
[----:B------:R-:W-:Y:S05]  /*0bc0*/  @P0 BRA `(.L_x_4) ;  /* 0xfffffffc00d00947 */ /* 0x000fea000383ffff */
[----:B------:R-:W-:Y:S05]  /*0bd0*/  EXIT ;  /* 0x000000000000794d */ /* 0x000fea0003800000 */
.L_x_5:
[----:B------:R-:W-:-:S00]  /*0be0*/  BRA `(.L_x_5) ;  /* 0xfffffffc00fc7947 */ /* 0x000fc0000383ffff */
[----:B------:R-:W-:-:S00]  /*0bf0*/  NOP ;  /* 0x0000000000007918 */ /* 0x000fc00000000000 */
        /* <DEDUP_REMOVED lines=8> */
.L_x_6:


//--------------------- .nv.shared.reserved.0     --------------------------
	.section	.nv.shared.reserved.0,"aw",@nobits
	.weak		__nv_reservedSMEM_offset_0_alias
	.size		__nv_reservedSMEM_offset_0_alias, 0, 64
	.other		__nv_reservedSMEM_offset_0_alias,@"STO_CUDA_RESERVED_SHARED STV_DEFAULT"
__nv_reservedSMEM_offset_0_alias:
	.zero		0
	.zero		64


//--------------------- .nv.constant0._Z19basicMultiplyKernelPiS_S_i --------------------------
	.section	.nv.constant0._Z19basicMultiplyKernelPiS_S_i,"a",@progbits
	.sectionflags	@""
	.align	4
.nv.constant0._Z19basicMultiplyKernelPiS_S_i:
	.zero		924


//--------------------- SYMBOLS --------------------------

	.type		.nv.reservedSmem.offset0,@object
	.size		.nv.reservedSmem.offset0,0x4
